	.headerflags	@"EF_CUDA_TEXMODE_UNIFIED EF_CUDA_64BIT_ADDRESS EF_CUDA_ACCELERATORS EF_CUDA_SM90 EF_CUDA_VIRTUAL_SM(EF_CUDA_SM90)"
	.elftype	@"ET_EXEC"


//--------------------- .nv.info                  --------------------------
	.section	.nv.info,"",@"SHT_CUDA_INFO"
	.align	4


	//----- nvinfo : EIATTR_REGCOUNT
	.align		4
        /*0000*/ 	.byte	0x04, 0x2f
        /*0002*/ 	.short	(.L_1 - .L_0)
	.align		4
.L_0:
        /*0004*/ 	.word	index@(triton_poi_fused_convolution_relu_8)
        /*0008*/ 	.word	0x0000000c


	//----- nvinfo : EIATTR_MIN_STACK_SIZE
	.align		4
.L_1:
        /*000c*/ 	.byte	0x04, 0x12
        /*000e*/ 	.short	(.L_3 - .L_2)
	.align		4
.L_2:
        /*0010*/ 	.word	index@(triton_poi_fused_convolution_relu_8)
        /*0014*/ 	.word	0x00000000


	//----- nvinfo : EIATTR_FRAME_SIZE
	.align		4
.L_3:
        /*0018*/ 	.byte	0x04, 0x11
        /*001a*/ 	.short	(.L_5 - .L_4)
	.align		4
.L_4:
        /*001c*/ 	.word	index@(triton_poi_fused_convolution_relu_8)
        /*0020*/ 	.word	0x00000000


	//----- nvinfo : EIATTR_MIN_STACK_SIZE
	.align		4
.L_5:
        /*0024*/ 	.byte	0x04, 0x12
        /*0026*/ 	.short	(.L_7 - .L_6)
	.align		4
.L_6:
        /*0028*/ 	.word	index@(triton_poi_fused_convolution_relu_8)
        /*002c*/ 	.word	0x00000000
.L_7:


//--------------------- .nv.info.triton_poi_fused_convolution_relu_8 --------------------------
	.section	.nv.info.triton_poi_fused_convolution_relu_8,"",@"SHT_CUDA_INFO"
	.sectionflags	@""
	.align	4


	//----- nvinfo : EIATTR_CUDA_API_VERSION
	.align		4
        /*0000*/ 	.byte	0x04, 0x37
        /*0002*/ 	.short	(.L_9 - .L_8)
.L_8:
        /*0004*/ 	.word	0x0000007c


	//----- nvinfo : EIATTR_KPARAM_INFO
	.align		4
.L_9:
        /*0008*/ 	.byte	0x04, 0x17
        /*000a*/ 	.short	(.L_11 - .L_10)
.L_10:
        /*000c*/ 	.word	0x00000000
        /*0010*/ 	.short	0x0002
        /*0012*/ 	.short	0x0010
        /*0014*/ 	.byte	0x00, 0xf0, 0x11, 0x00


	//----- nvinfo : EIATTR_KPARAM_INFO
	.align		4
.L_11:
        /*0018*/ 	.byte	0x04, 0x17
        /*001a*/ 	.short	(.L_13 - .L_12)
.L_12:
        /*001c*/ 	.word	0x00000000
        /*0020*/ 	.short	0x0001
        /*0022*/ 	.short	0x0008
        /*0024*/ 	.byte	0x00, 0xf4, 0x21, 0x00


	//----- nvinfo : EIATTR_KPARAM_INFO
	.align		4
.L_13:
        /*0028*/ 	.byte	0x04, 0x17
        /*002a*/ 	.short	(.L_15 - .L_14)
.L_14:
        /*002c*/ 	.word	0x00000000
        /*0030*/ 	.short	0x0000
        /*0032*/ 	.short	0x0000
        /*0034*/ 	.byte	0x00, 0xf4, 0x21, 0x00


	//----- nvinfo : EIATTR_SPARSE_MMA_MASK
	.align		4
.L_15:
        /*0038*/ 	.byte	0x03, 0x50
        /*003a*/ 	.short	0x0000


	//----- nvinfo : EIATTR_MAXREG_COUNT
	.align		4
        /*003c*/ 	.byte	0x03, 0x1b
        /*003e*/ 	.short	0x00ff


	//----- nvinfo : EIATTR_EXIT_INSTR_OFFSETS
	.align		4
        /*0040*/ 	.byte	0x04, 0x1c
        /*0042*/ 	.short	(.L_17 - .L_16)


	//   ....[0]....
.L_16:
        /*0044*/ 	.word	0x00000190


	//----- nvinfo : EIATTR_REQNTID
	.align		4
.L_17:
        /*0048*/ 	.byte	0x04, 0x10
        /*004a*/ 	.short	(.L_19 - .L_18)
.L_18:
        /*004c*/ 	.word	0x00000080
        /*0050*/ 	.word	0x00000001
        /*0054*/ 	.word	0x00000001


	//----- nvinfo : EIATTR_CBANK_PARAM_SIZE
	.align		4
.L_19:
        /*0058*/ 	.byte	0x03, 0x19
        /*005a*/ 	.short	0x0014


	//----- nvinfo : EIATTR_PARAM_CBANK
	.align		4
        /*005c*/ 	.byte	0x04, 0x0a
        /*005e*/ 	.short	(.L_21 - .L_20)
	.align		4
.L_20:
        /*0060*/ 	.word	index@(.nv.constant0.triton_poi_fused_convolution_relu_8)
        /*0064*/ 	.short	0x0210
        /*0066*/ 	.short	0x0014


	//----- nvinfo : EIATTR_SW_WAR
	.align		4
.L_21:
        /*0068*/ 	.byte	0x04, 0x36
        /*006a*/ 	.short	(.L_23 - .L_22)
.L_22:
        /*006c*/ 	.word	0x00000008
.L_23:


//--------------------- .nv.callgraph             --------------------------
	.section	.nv.callgraph,"",@"SHT_CUDA_CALLGRAPH"
	.align	4
	.sectionentsize	8
	.align		4
        /*0000*/ 	.word	0x00000000
	.align		4
        /*0004*/ 	.word	0xffffffff
	.align		4
        /*0008*/ 	.word	0x00000000
	.align		4
        /*000c*/ 	.word	0xfffffffe
	.align		4
        /*0010*/ 	.word	0x00000000
	.align		4
        /*0014*/ 	.word	0xfffffffd
	.align		4
        /*0018*/ 	.word	0x00000000
	.align		4
        /*001c*/ 	.word	0xfffffffc


//--------------------- .text.triton_poi_fused_convolution_relu_8 --------------------------
	.section	.text.triton_poi_fused_convolution_relu_8,"ax",@progbits
	.align	128
        .global         triton_poi_fused_convolution_relu_8
        .type           triton_poi_fused_convolution_relu_8,@function
        .size           triton_poi_fused_convolution_relu_8,(.L_x_1 - triton_poi_fused_convolution_relu_8)
        .other          triton_poi_fused_convolution_relu_8,@"STO_CUDA_ENTRY STV_DEFAULT"
triton_poi_fused_convolution_relu_8:
.text.triton_poi_fused_convolution_relu_8:
[----:B------:R-:W-:Y:S01]  /*0000*/  LDC R1, c[0x0][0x28] ;  /* 0x00000a00ff017b82 */ /* 0x000fe20000000800 */
[----:B------:R-:W1:Y:S07]  /*0010*/  S2R R0, SR_TID.X ;  /* 0x0000000000007919 */ /* 0x000e6e0000002100 */
[----:B------:R-:W2:Y:S01]  /*0020*/  LDC.64 R4, c[0x0][0x218] ;  /* 0x00008600ff047b82 */ /* 0x000ea20000000a00 */
[----:B------:R-:W-:Y:S01]  /*0030*/  ULDC.64 UR4, c[0x0][0x208] ;  /* 0x0000820000047ab9 */ /* 0x000fe20000000a00 */
[----:B------:R-:W3:Y:S06]  /*0040*/  S2R R7, SR_CTAID.X ;  /* 0x0000000000077919 */ /* 0x000eec0000002500 */
[----:B------:R-:W4:Y:S01]  /*0050*/  LDC.64 R2, c[0x0][0x210] ;  /* 0x00008400ff027b82 */ /* 0x000f220000000a00 */
[----:B-1----:R-:W-:Y:S01]  /*0060*/  IMAD.SHL.U32 R0, R0, 0x2, RZ ;  /* 0x0000000200007824 */ /* 0x002fe200078e00ff */
[----:B---3--:R-:W-:-:S04]  /*0070*/  SHF.R.S32.HI R6, RZ, 0x17, R7 ;  /* 0x00000017ff067819 */ /* 0x008fc80000011407 */
[----:B------:R-:W-:-:S05]  /*0080*/  LOP3.LUT R0, R0, 0xfe, RZ, 0xc0, !PT ;  /* 0x000000fe00007812 */ /* 0x000fca00078ec0ff */
[----:B------:R-:W-:Y:S01]  /*0090*/  IMAD R7, R7, 0x100, R0 ;  /* 0x0000010007077824 */ /* 0x000fe200078e0200 */
[----:B------:R-:W-:-:S03]  /*00a0*/  SGXT R0, R6, 0x1 ;  /* 0x000000010600781a */ /* 0x000fc60000000200 */
[----:B----4-:R-:W-:Y:S01]  /*00b0*/  IMAD.WIDE R2, R7, 0x4, R2 ;  /* 0x0000000407027825 */ /* 0x010fe200078e0202 */
[----:B------:R-:W-:-:S04]  /*00c0*/  LEA.HI R0, R0, R7, RZ, 0x5 ;  /* 0x0000000700007211 */ /* 0x000fc800078f28ff */
[----:B------:R-:W-:-:S05]  /*00d0*/  LOP3.LUT R0, R0, 0xffffffe0, RZ, 0xc0, !PT ;  /* 0xffffffe000007812 */ /* 0x000fca00078ec0ff */
[----:B------:R-:W-:Y:S02]  /*00e0*/  IMAD.IADD R9, R7, 0x1, -R0 ;  /* 0x0000000107097824 */ /* 0x000fe400078e0a00 */
[----:B------:R-:W3:Y:S02]  /*00f0*/  LDG.E.64 R6, desc[UR4][R2.64] ;  /* 0x0000000402067981 */ /* 0x000ee4000c1e1b00 */
[----:B--2---:R-:W-:-:S06]  /*0100*/  IMAD.WIDE R4, R9, 0x4, R4 ;  /* 0x0000000409047825 */ /* 0x004fcc00078e0204 */
[----:B------:R-:W3:Y:S02]  /*0110*/  LDG.E.EL.64 R4, desc[UR4][R4.64] ;  /* 0x0000000404047981 */ /* 0x000ee4000c2e1b00 */
[C---:B---3--:R-:W-:Y:S01]  /*0120*/  FSETP.GEU.AND P0, PT, R6.reuse, -R4, PT ;  /* 0x800000040600720b */ /* 0x048fe20003f0e000 */
[----:B------:R-:W-:Y:S01]  /*0130*/  FADD R6, R6, R4 ;  /* 0x0000000406067221 */ /* 0x000fe20000000000 */
[C---:B------:R-:W-:Y:S01]  /*0140*/  FADD R0, R7.reuse, R5 ;  /* 0x0000000507007221 */ /* 0x040fe20000000000 */
[----:B------:R-:W-:-:S03]  /*0150*/  FSETP.GEU.AND P1, PT, R7, -R5, PT ;  /* 0x800000050700720b */ /* 0x000fc60003f2e000 */
[----:B------:R-:W-:Y:S02]  /*0160*/  FSEL R6, R6, RZ, P0 ;  /* 0x000000ff06067208 */ /* 0x000fe40000000000 */
[----:B------:R-:W-:-:S05]  /*0170*/  FSEL R7, R0, RZ, P1 ;  /* 0x000000ff00077208 */ /* 0x000fca0000800000 */
[----:B------:R-:W-:Y:S01]  /*0180*/  STG.E.64 desc[UR4][R2.64], R6 ;  /* 0x0000000602007986 */ /* 0x000fe2000c101b04 */
[----:B------:R-:W-:Y:S05]  /*0190*/  EXIT ;  /* 0x000000000000794d */ /* 0x000fea0003800000 */
.L_x_0:
[----:B------:R-:W-:-:S00]  /*01a0*/  BRA `(.L_x_0) ;  /* 0xfffffffc00fc7947 */ /* 0x000fc0000383ffff */
[----:B------:R-:W-:-:S00]  /*01b0*/  NOP ;  /* 0x0000000000007918 */ /* 0x000fc00000000000 */
        /* <DEDUP_REMOVED lines=12> */
.L_x_1:


//--------------------- .nv.constant0.triton_poi_fused_convolution_relu_8 --------------------------
	.section	.nv.constant0.triton_poi_fused_convolution_relu_8,"a",@progbits
	.sectionflags	@""
	.align	4
.nv.constant0.triton_poi_fused_convolution_relu_8:
	.zero		548
